//
// Generated by NVIDIA NVVM Compiler
//
// Compiler Build ID: CL-36424714
// Cuda compilation tools, release 13.0, V13.0.88
// Based on NVVM 20.0.0
//

.version 9.0
.target sm_100
.address_size 64

	// .globl	_Z13oddEvenKernelPKiPi

.visible .entry _Z13oddEvenKernelPKiPi(
	.param .u64 .ptr .align 1 _Z13oddEvenKernelPKiPi_param_0,
	.param .u64 .ptr .align 1 _Z13oddEvenKernelPKiPi_param_1
)
{
	.reg .b32 	%r<3>;
	.reg .b64 	%rd<8>;

	ld.param.u64 	%rd1, [_Z13oddEvenKernelPKiPi_param_0];
	ld.param.u64 	%rd2, [_Z13oddEvenKernelPKiPi_param_1];
	cvta.to.global.u64 	%rd3, %rd2;
	cvta.to.global.u64 	%rd4, %rd1;
	mov.u32 	%r1, %tid.x;
	mul.wide.u32 	%rd5, %r1, 4;
	add.s64 	%rd6, %rd4, %rd5;
	ld.global.u32 	%r2, [%rd6];
	add.s64 	%rd7, %rd3, %rd5;
	st.global.u32 	[%rd7], %r2;
	ret;

}


// ===== COMPILED SASS (sm_100) =====

	.target	sm_100

	.elftype	@"ET_EXEC"


//--------------------- .note.nv.tkinfo           --------------------------
	.section	.note.nv.tkinfo,"",@"SHT_NOTE"
	.sectionflags	@"SHF_NOTE_NV_TKINFO"
	.tkinfo
        /*0018*/ 	.word	0x00000002
        /*0030*/ 	.string	""
        /*0030*/ 	.string	"ptxas"
        /*0030*/ 	.string	"Cuda compilation tools, release 13.0, V13.0.88"
        /*0030*/ 	.string	"Build cuda_13.0.r13.0/compiler.36424714_0"
        /*0030*/ 	.string	"-arch sm_100 -m 64 "



//--------------------- .note.nv.cuinfo           --------------------------
	.section	.note.nv.cuinfo,"",@"SHT_NOTE"
	.sectionflags	@"SHF_NOTE_NV_CUINFO"
        /*0018*/ 	.short	0x0002
        /*001a*/ 	.short	0x0064
        /*001c*/ 	.short	0x0082
	.zero		2


//--------------------- .nv.info                  --------------------------
	.section	.nv.info,"",@"SHT_CUDA_INFO"
	.align	4


	//----- nvinfo : EIATTR_REGCOUNT
	.align		4
        /*0000*/ 	.byte	0x04, 0x2f
        /*0002*/ 	.short	(.L_1 - .L_0)
	.align		4
.L_0:
        /*0004*/ 	.word	index@(_Z13oddEvenKernelPKiPi)
        /*0008*/ 	.word	0x0000000a


	//----- nvinfo : EIATTR_FRAME_SIZE
	.align		4
.L_1:
        /*000c*/ 	.byte	0x04, 0x11
        /*000e*/ 	.short	(.L_3 - .L_2)
	.align		4
.L_2:
        /*0010*/ 	.word	index@(_Z13oddEvenKernelPKiPi)
        /*0014*/ 	.word	0x00000000


	//----- nvinfo : EIATTR_MIN_STACK_SIZE
	.align		4
.L_3:
        /*0018*/ 	.byte	0x04, 0x12
        /*001a*/ 	.short	(.L_5 - .L_4)
	.align		4
.L_4:
        /*001c*/ 	.word	index@(_Z13oddEvenKernelPKiPi)
        /*0020*/ 	.word	0x00000000
.L_5:


//--------------------- .nv.compat                --------------------------
	.section	.nv.compat,"",@"SHT_CUDA_COMPAT_INFO"
	.align	4
        /*0000*/ 	.byte	0x02, 0x09, 0x00, 0x00, 0x02, 0x02, 0x01, 0x00, 0x02, 0x05, 0x05, 0x00, 0x03, 0x07, 0x01, 0x01
        /*0010*/ 	.byte	0x02, 0x03, 0x00, 0x00, 0x02, 0x06, 0x01, 0x00, 0x04, 0x0b, 0x08, 0x00, 0x09, 0x00, 0x00, 0x00
        /*0020*/ 	.byte	0x00, 0x00, 0x00, 0x00


//--------------------- .nv.info._Z13oddEvenKernelPKiPi --------------------------
	.section	.nv.info._Z13oddEvenKernelPKiPi,"",@"SHT_CUDA_INFO"
	.sectionflags	@""
	.align	4


	//----- nvinfo : EIATTR_CUDA_API_VERSION
	.align		4
        /*0000*/ 	.byte	0x04, 0x37
        /*0002*/ 	.short	(.L_7 - .L_6)
.L_6:
        /*0004*/ 	.word	0x00000082


	//----- nvinfo : EIATTR_KPARAM_INFO
	.align		4
.L_7:
        /*0008*/ 	.byte	0x04, 0x17
        /*000a*/ 	.short	(.L_9 - .L_8)
.L_8:
        /*000c*/ 	.word	0x00000000
        /*0010*/ 	.short	0x0001
        /*0012*/ 	.short	0x0008
        /*0014*/ 	.byte	0x00, 0xf5, 0x21, 0x00


	//----- nvinfo : EIATTR_KPARAM_INFO
	.align		4
.L_9:
        /*0018*/ 	.byte	0x04, 0x17
        /*001a*/ 	.short	(.L_11 - .L_10)
.L_10:
        /*001c*/ 	.word	0x00000000
        /*0020*/ 	.short	0x0000
        /*0022*/ 	.short	0x0000
        /*0024*/ 	.byte	0x00, 0xf5, 0x21, 0x00


	//----- nvinfo : EIATTR_SPARSE_MMA_MASK
	.align		4
.L_11:
        /*0028*/ 	.byte	0x03, 0x50
        /*002a*/ 	.short	0x0000


	//----- nvinfo : EIATTR_MAXREG_COUNT
	.align		4
        /*002c*/ 	.byte	0x03, 0x1b
        /*002e*/ 	.short	0x00ff


	//----- nvinfo : EIATTR_MERCURY_ISA_VERSION
	.align		4
        /*0030*/ 	.byte	0x03, 0x5f
        /*0032*/ 	.short	0x0101


	//----- nvinfo : EIATTR_VRC_CTA_INIT_COUNT
	.align		4
        /*0034*/ 	.byte	0x02, 0x4a
	.zero		1
	.zero		1


	//----- nvinfo : EIATTR_EXIT_INSTR_OFFSETS
	.align		4
        /*0038*/ 	.byte	0x04, 0x1c
        /*003a*/ 	.short	(.L_13 - .L_12)


	//   ....[0]....
.L_12:
        /*003c*/ 	.word	0x00000090


	//----- nvinfo : EIATTR_CBANK_PARAM_SIZE
	.align		4
.L_13:
        /*0040*/ 	.byte	0x03, 0x19
        /*0042*/ 	.short	0x0010


	//----- nvinfo : EIATTR_PARAM_CBANK
	.align		4
        /*0044*/ 	.byte	0x04, 0x0a
        /*0046*/ 	.short	(.L_15 - .L_14)
	.align		4
.L_14:
        /*0048*/ 	.word	index@(.nv.constant0._Z13oddEvenKernelPKiPi)
        /*004c*/ 	.short	0x0380
        /*004e*/ 	.short	0x0010


	//----- nvinfo : EIATTR_SW_WAR
	.align		4
.L_15:
        /*0050*/ 	.byte	0x04, 0x36
        /*0052*/ 	.short	(.L_17 - .L_16)
.L_16:
        /*0054*/ 	.word	0x00000008
.L_17:


//--------------------- .nv.callgraph             --------------------------
	.section	.nv.callgraph,"",@"SHT_CUDA_CALLGRAPH"
	.align	4
	.sectionentsize	8
	.align		4
        /*0000*/ 	.word	0x00000000
	.align		4
        /*0004*/ 	.word	0xffffffff
	.align		4
        /*0008*/ 	.word	0x00000000
	.align		4
        /*000c*/ 	.word	0xfffffffe
	.align		4
        /*0010*/ 	.word	0x00000000
	.align		4
        /*0014*/ 	.word	0xfffffffd
	.align		4
        /*0018*/ 	.word	0x00000000
	.align		4
        /*001c*/ 	.word	0xfffffffc


//--------------------- .text._Z13oddEvenKernelPKiPi --------------------------
	.section	.text._Z13oddEvenKernelPKiPi,"ax",@progbits
	.align	128
        .global         _Z13oddEvenKernelPKiPi
        .type           _Z13oddEvenKernelPKiPi,@function
        .size           _Z13oddEvenKernelPKiPi,(.L_x_1 - _Z13oddEvenKernelPKiPi)
        .other          _Z13oddEvenKernelPKiPi,@"STO_CUDA_ENTRY STV_DEFAULT"
_Z13oddEvenKernelPKiPi:
.text._Z13oddEvenKernelPKiPi:
[----:B------:R-:W-:Y:S01]  /*0000*/  LDC R1, c[0x0][0x37c] ;  /* 0x0000df00ff017b82 */ /* 0x000fe20000000800 */
[----:B------:R-:W0:Y:S07]  /*0010*/  S2R R7, SR_TID.X ;  /* 0x0000000000077919 */ /* 0x000e2e0000002100 */
[----:B------:R-:W0:Y:S01]  /*0020*/  LDC.64 R2, c[0x0][0x380] ;  /* 0x0000e000ff027b82 */ /* 0x000e220000000a00 */
[----:B------:R-:W1:Y:S07]  /*0030*/  LDCU.64 UR4, c[0x0][0x358] ;  /* 0x00006b00ff0477ac */ /* 0x000e6e0008000a00 */
[----:B------:R-:W2:Y:S01]  /*0040*/  LDC.64 R4, c[0x0][0x388] ;  /* 0x0000e200ff047b82 */ /* 0x000ea20000000a00 */
[----:B0-----:R-:W-:-:S06]  /*0050*/  IMAD.WIDE.U32 R2, R7, 0x4, R2 ;  /* 0x0000000407027825 */ /* 0x001fcc00078e0002 */
[----:B-1----:R-:W3:Y:S01]  /*0060*/  LDG.E R3, desc[UR4][R2.64] ;  /* 0x0000000402037981 */ /* 0x002ee2000c1e1900 */
[----:B--2---:R-:W-:-:S05]  /*0070*/  IMAD.WIDE.U32 R4, R7, 0x4, R4 ;  /* 0x0000000407047825 */ /* 0x004fca00078e0004 */
[----:B---3--:R-:W-:Y:S01]  /*0080*/  STG.E desc[UR4][R4.64], R3 ;  /* 0x0000000304007986 */ /* 0x008fe2000c101904 */
[----:B------:R-:W-:Y:S05]  /*0090*/  EXIT ;  /* 0x000000000000794d */ /* 0x000fea0003800000 */
.L_x_0:
[----:B------:R-:W-:-:S00]  /*00a0*/  BRA `(.L_x_0) ;  /* 0xfffffffc00fc7947 */ /* 0x000fc0000383ffff */
[----:B------:R-:W-:-:S00]  /*00b0*/  NOP ;  /* 0x0000000000007918 */ /* 0x000fc00000000000 */
        /* <DEDUP_REMOVED lines=12> */
.L_x_1:


//--------------------- .nv.shared.reserved.0     --------------------------
	.section	.nv.shared.reserved.0,"aw",@nobits
	.weak		__nv_reservedSMEM_offset_0_alias
	.size		__nv_reservedSMEM_offset_0_alias, 0, 64
	.other		__nv_reservedSMEM_offset_0_alias,@"STO_CUDA_RESERVED_SHARED STV_DEFAULT"
__nv_reservedSMEM_offset_0_alias:
	.zero		0
	.zero		64


//--------------------- .nv.constant0._Z13oddEvenKernelPKiPi --------------------------
	.section	.nv.constant0._Z13oddEvenKernelPKiPi,"a",@progbits
	.sectionflags	@""
	.align	4
.nv.constant0._Z13oddEvenKernelPKiPi:
	.zero		912


//--------------------- SYMBOLS --------------------------

	.type		.nv.reservedSmem.offset0,@object
	.size		.nv.reservedSmem.offset0,0x4
